//
// Generated by NVIDIA NVVM Compiler
//
// Compiler Build ID: CL-36424714
// Cuda compilation tools, release 13.0, V13.0.88
// Based on NVVM 20.0.0
//

.version 9.0
.target sm_100
.address_size 64

	// .globl	_Z6warmupv
// _ZZ10reducationPfS_iE9block_sum has been demoted
// _ZZ10reducationPfS_iE5sdata has been demoted

.visible .entry _Z6warmupv()
{


	ret;

}
	// .globl	_Z10reducationPfS_i
.visible .entry _Z10reducationPfS_i(
	.param .u64 .ptr .align 1 _Z10reducationPfS_i_param_0,
	.param .u64 .ptr .align 1 _Z10reducationPfS_i_param_1,
	.param .u32 _Z10reducationPfS_i_param_2
)
{
	.reg .pred 	%p<6>;
	.reg .b32 	%r<20>;
	.reg .b32 	%f<24>;
	.reg .b64 	%rd<9>;
	// demoted variable
	.shared .align 4 .f32 _ZZ10reducationPfS_iE9block_sum;
	// demoted variable
	.shared .align 4 .b8 _ZZ10reducationPfS_iE5sdata[512];
	ld.param.u64 	%rd2, [_Z10reducationPfS_i_param_0];
	ld.param.u64 	%rd3, [_Z10reducationPfS_i_param_1];
	ld.param.u32 	%r6, [_Z10reducationPfS_i_param_2];
	mov.u32 	%r1, %ctaid.x;
	shl.b32 	%r7, %r1, 7;
	mov.u32 	%r2, %tid.x;
	add.s32 	%r3, %r7, %r2;
	setp.ne.s32 	%p1, %r2, 0;
	@%p1 bra 	$L__BB1_2;
	mov.b32 	%r8, 0;
	st.shared.u32 	[_ZZ10reducationPfS_iE9block_sum], %r8;
$L__BB1_2:
	setp.ge.s32 	%p2, %r3, %r6;
	cvta.to.global.u64 	%rd4, %rd2;
	mul.wide.s32 	%rd5, %r3, 4;
	add.s64 	%rd1, %rd4, %rd5;
	shl.b32 	%r9, %r2, 2;
	mov.u32 	%r10, _ZZ10reducationPfS_iE5sdata;
	add.s32 	%r4, %r10, %r9;
	@%p2 bra 	$L__BB1_4;
	ld.global.f32 	%f1, [%rd1];
	st.shared.f32 	[%r4], %f1;
	bra.uni 	$L__BB1_5;
$L__BB1_4:
	mov.b32 	%r11, 0;
	st.shared.u32 	[%r4], %r11;
$L__BB1_5:
	add.s32 	%r12, %r3, 64;
	setp.ge.s32 	%p3, %r12, %r6;
	@%p3 bra 	$L__BB1_7;
	ld.global.f32 	%f2, [%rd1+256];
	st.shared.f32 	[%r4+256], %f2;
	bra.uni 	$L__BB1_8;
$L__BB1_7:
	mov.b32 	%r13, 0;
	st.shared.u32 	[%r4+256], %r13;
$L__BB1_8:
	bar.sync 	0;
	and.b32  	%r14, %r2, 31;
	shl.b32 	%r15, %r2, 1;
	and.b32  	%r16, %r15, 1984;
	or.b32  	%r17, %r16, %r14;
	shl.b32 	%r18, %r17, 2;
	add.s32 	%r5, %r10, %r18;
	ld.volatile.shared.f32 	%f3, [%r5+128];
	ld.volatile.shared.f32 	%f4, [%r5];
	add.f32 	%f5, %f3, %f4;
	st.volatile.shared.f32 	[%r5], %f5;
	ld.volatile.shared.f32 	%f6, [%r5+64];
	ld.volatile.shared.f32 	%f7, [%r5];
	add.f32 	%f8, %f6, %f7;
	st.volatile.shared.f32 	[%r5], %f8;
	ld.volatile.shared.f32 	%f9, [%r5+32];
	ld.volatile.shared.f32 	%f10, [%r5];
	add.f32 	%f11, %f9, %f10;
	st.volatile.shared.f32 	[%r5], %f11;
	ld.volatile.shared.f32 	%f12, [%r5+16];
	ld.volatile.shared.f32 	%f13, [%r5];
	add.f32 	%f14, %f12, %f13;
	st.volatile.shared.f32 	[%r5], %f14;
	ld.volatile.shared.f32 	%f15, [%r5+8];
	ld.volatile.shared.f32 	%f16, [%r5];
	add.f32 	%f17, %f15, %f16;
	st.volatile.shared.f32 	[%r5], %f17;
	ld.volatile.shared.f32 	%f18, [%r5+4];
	ld.volatile.shared.f32 	%f19, [%r5];
	add.f32 	%f20, %f18, %f19;
	st.volatile.shared.f32 	[%r5], %f20;
	bar.sync 	0;
	setp.ne.s32 	%p4, %r14, 0;
	@%p4 bra 	$L__BB1_10;
	ld.shared.f32 	%f21, [%r5];
	atom.shared.add.f32 	%f22, [_ZZ10reducationPfS_iE9block_sum], %f21;
$L__BB1_10:
	setp.ne.s32 	%p5, %r2, 0;
	bar.sync 	0;
	@%p5 bra 	$L__BB1_12;
	ld.shared.f32 	%f23, [_ZZ10reducationPfS_iE9block_sum];
	cvta.to.global.u64 	%rd6, %rd3;
	mul.wide.u32 	%rd7, %r1, 4;
	add.s64 	%rd8, %rd6, %rd7;
	st.global.f32 	[%rd8], %f23;
$L__BB1_12:
	ret;

}


// ===== COMPILED SASS (sm_100) =====

	.target	sm_100

	.elftype	@"ET_EXEC"


//--------------------- .note.nv.tkinfo           --------------------------
	.section	.note.nv.tkinfo,"",@"SHT_NOTE"
	.sectionflags	@"SHF_NOTE_NV_TKINFO"
	.tkinfo
        /*0018*/ 	.word	0x00000002
        /*0030*/ 	.string	""
        /*0030*/ 	.string	"ptxas"
        /*0030*/ 	.string	"Cuda compilation tools, release 13.0, V13.0.88"
        /*0030*/ 	.string	"Build cuda_13.0.r13.0/compiler.36424714_0"
        /*0030*/ 	.string	"-arch sm_100 -m 64 "



//--------------------- .note.nv.cuinfo           --------------------------
	.section	.note.nv.cuinfo,"",@"SHT_NOTE"
	.sectionflags	@"SHF_NOTE_NV_CUINFO"
        /*0018*/ 	.short	0x0002
        /*001a*/ 	.short	0x0064
        /*001c*/ 	.short	0x0082
	.zero		2


//--------------------- .nv.info                  --------------------------
	.section	.nv.info,"",@"SHT_CUDA_INFO"
	.align	4


	//----- nvinfo : EIATTR_REGCOUNT
	.align		4
        /*0000*/ 	.byte	0x04, 0x2f
        /*0002*/ 	.short	(.L_1 - .L_0)
	.align		4
.L_0:
        /*0004*/ 	.word	index@(_Z6warmupv)
        /*0008*/ 	.word	0x00000004


	//----- nvinfo : EIATTR_FRAME_SIZE
	.align		4
.L_1:
        /*000c*/ 	.byte	0x04, 0x11
        /*000e*/ 	.short	(.L_3 - .L_2)
	.align		4
.L_2:
        /*0010*/ 	.word	index@(_Z6warmupv)
        /*0014*/ 	.word	0x00000000


	//----- nvinfo : EIATTR_REGCOUNT
	.align		4
.L_3:
        /*0018*/ 	.byte	0x04, 0x2f
        /*001a*/ 	.short	(.L_5 - .L_4)
	.align		4
.L_4:
        /*001c*/ 	.word	index@(_Z10reducationPfS_i)
        /*0020*/ 	.word	0x00000011


	//----- nvinfo : EIATTR_FRAME_SIZE
	.align		4
.L_5:
        /*0024*/ 	.byte	0x04, 0x11
        /*0026*/ 	.short	(.L_7 - .L_6)
	.align		4
.L_6:
        /*0028*/ 	.word	index@(_Z10reducationPfS_i)
        /*002c*/ 	.word	0x00000000


	//----- nvinfo : EIATTR_MIN_STACK_SIZE
	.align		4
.L_7:
        /*0030*/ 	.byte	0x04, 0x12
        /*0032*/ 	.short	(.L_9 - .L_8)
	.align		4
.L_8:
        /*0034*/ 	.word	index@(_Z10reducationPfS_i)
        /*0038*/ 	.word	0x00000000


	//----- nvinfo : EIATTR_MIN_STACK_SIZE
	.align		4
.L_9:
        /*003c*/ 	.byte	0x04, 0x12
        /*003e*/ 	.short	(.L_11 - .L_10)
	.align		4
.L_10:
        /*0040*/ 	.word	index@(_Z6warmupv)
        /*0044*/ 	.word	0x00000000
.L_11:


//--------------------- .nv.compat                --------------------------
	.section	.nv.compat,"",@"SHT_CUDA_COMPAT_INFO"
	.align	4
        /*0000*/ 	.byte	0x02, 0x09, 0x00, 0x00, 0x02, 0x02, 0x01, 0x00, 0x02, 0x05, 0x05, 0x00, 0x03, 0x07, 0x01, 0x01
        /*0010*/ 	.byte	0x02, 0x03, 0x00, 0x00, 0x02, 0x06, 0x01, 0x00, 0x04, 0x0b, 0x08, 0x00, 0x09, 0x00, 0x00, 0x00
        /*0020*/ 	.byte	0x00, 0x00, 0x00, 0x00


//--------------------- .nv.info._Z10reducationPfS_i --------------------------
	.section	.nv.info._Z10reducationPfS_i,"",@"SHT_CUDA_INFO"
	.sectionflags	@""
	.align	4


	//----- nvinfo : EIATTR_CUDA_API_VERSION
	.align		4
        /*0000*/ 	.byte	0x04, 0x37
        /*0002*/ 	.short	(.L_13 - .L_12)
.L_12:
        /*0004*/ 	.word	0x00000082


	//----- nvinfo : EIATTR_KPARAM_INFO
	.align		4
.L_13:
        /*0008*/ 	.byte	0x04, 0x17
        /*000a*/ 	.short	(.L_15 - .L_14)
.L_14:
        /*000c*/ 	.word	0x00000000
        /*0010*/ 	.short	0x0002
        /*0012*/ 	.short	0x0010
        /*0014*/ 	.byte	0x00, 0xf0, 0x11, 0x00


	//----- nvinfo : EIATTR_KPARAM_INFO
	.align		4
.L_15:
        /*0018*/ 	.byte	0x04, 0x17
        /*001a*/ 	.short	(.L_17 - .L_16)
.L_16:
        /*001c*/ 	.word	0x00000000
        /*0020*/ 	.short	0x0001
        /*0022*/ 	.short	0x0008
        /*0024*/ 	.byte	0x00, 0xf5, 0x21, 0x00


	//----- nvinfo : EIATTR_KPARAM_INFO
	.align		4
.L_17:
        /*0028*/ 	.byte	0x04, 0x17
        /*002a*/ 	.short	(.L_19 - .L_18)
.L_18:
        /*002c*/ 	.word	0x00000000
        /*0030*/ 	.short	0x0000
        /*0032*/ 	.short	0x0000
        /*0034*/ 	.byte	0x00, 0xf5, 0x21, 0x00


	//----- nvinfo : EIATTR_SPARSE_MMA_MASK
	.align		4
.L_19:
        /*0038*/ 	.byte	0x03, 0x50
        /*003a*/ 	.short	0x0000


	//----- nvinfo : EIATTR_MAXREG_COUNT
	.align		4
        /*003c*/ 	.byte	0x03, 0x1b
        /*003e*/ 	.short	0x00ff


	//----- nvinfo : EIATTR_NUM_BARRIERS
	.align		4
        /*0040*/ 	.byte	0x02, 0x4c
        /*0042*/ 	.byte	0x01
	.zero		1


	//----- nvinfo : EIATTR_MERCURY_ISA_VERSION
	.align		4
        /*0044*/ 	.byte	0x03, 0x5f
        /*0046*/ 	.short	0x0101


	//----- nvinfo : EIATTR_VRC_CTA_INIT_COUNT
	.align		4
        /*0048*/ 	.byte	0x02, 0x4a
	.zero		1
	.zero		1


	//----- nvinfo : EIATTR_EXIT_INSTR_OFFSETS
	.align		4
        /*004c*/ 	.byte	0x04, 0x1c
        /*004e*/ 	.short	(.L_21 - .L_20)


	//   ....[0]....
.L_20:
        /*0050*/ 	.word	0x00000420


	//   ....[1]....
        /*0054*/ 	.word	0x00000480


	//----- nvinfo : EIATTR_CRS_STACK_SIZE
	.align		4
.L_21:
        /*0058*/ 	.byte	0x04, 0x1e
        /*005a*/ 	.short	(.L_23 - .L_22)
.L_22:
        /*005c*/ 	.word	0x00000000


	//----- nvinfo : EIATTR_CBANK_PARAM_SIZE
	.align		4
.L_23:
        /*0060*/ 	.byte	0x03, 0x19
        /*0062*/ 	.short	0x0014


	//----- nvinfo : EIATTR_PARAM_CBANK
	.align		4
        /*0064*/ 	.byte	0x04, 0x0a
        /*0066*/ 	.short	(.L_25 - .L_24)
	.align		4
.L_24:
        /*0068*/ 	.word	index@(.nv.constant0._Z10reducationPfS_i)
        /*006c*/ 	.short	0x0380
        /*006e*/ 	.short	0x0014


	//----- nvinfo : EIATTR_SW_WAR
	.align		4
.L_25:
        /*0070*/ 	.byte	0x04, 0x36
        /*0072*/ 	.short	(.L_27 - .L_26)
.L_26:
        /*0074*/ 	.word	0x00000008
.L_27:


//--------------------- .nv.info._Z6warmupv       --------------------------
	.section	.nv.info._Z6warmupv,"",@"SHT_CUDA_INFO"
	.sectionflags	@""
	.align	4


	//----- nvinfo : EIATTR_CUDA_API_VERSION
	.align		4
        /*0000*/ 	.byte	0x04, 0x37
        /*0002*/ 	.short	(.L_29 - .L_28)
.L_28:
        /*0004*/ 	.word	0x00000082


	//----- nvinfo : EIATTR_SPARSE_MMA_MASK
	.align		4
.L_29:
        /*0008*/ 	.byte	0x03, 0x50
        /*000a*/ 	.short	0x0000


	//----- nvinfo : EIATTR_MAXREG_COUNT
	.align		4
        /*000c*/ 	.byte	0x03, 0x1b
        /*000e*/ 	.short	0x00ff


	//----- nvinfo : EIATTR_MERCURY_ISA_VERSION
	.align		4
        /*0010*/ 	.byte	0x03, 0x5f
        /*0012*/ 	.short	0x0101


	//----- nvinfo : EIATTR_VRC_CTA_INIT_COUNT
	.align		4
        /*0014*/ 	.byte	0x02, 0x4a
	.zero		1
	.zero		1


	//----- nvinfo : EIATTR_EXIT_INSTR_OFFSETS
	.align		4
        /*0018*/ 	.byte	0x04, 0x1c
        /*001a*/ 	.short	(.L_31 - .L_30)


	//   ....[0]....
.L_30:
        /*001c*/ 	.word	0x00000010


	//----- nvinfo : EIATTR_SW_WAR
	.align		4
.L_31:
        /*0020*/ 	.byte	0x04, 0x36
        /*0022*/ 	.short	(.L_33 - .L_32)
.L_32:
        /*0024*/ 	.word	0x00000008
.L_33:


//--------------------- .nv.callgraph             --------------------------
	.section	.nv.callgraph,"",@"SHT_CUDA_CALLGRAPH"
	.align	4
	.sectionentsize	8
	.align		4
        /*0000*/ 	.word	0x00000000
	.align		4
        /*0004*/ 	.word	0xffffffff
	.align		4
        /*0008*/ 	.word	0x00000000
	.align		4
        /*000c*/ 	.word	0xfffffffe
	.align		4
        /*0010*/ 	.word	0x00000000
	.align		4
        /*0014*/ 	.word	0xfffffffd
	.align		4
        /*0018*/ 	.word	0x00000000
	.align		4
        /*001c*/ 	.word	0xfffffffc


//--------------------- .text._Z10reducationPfS_i --------------------------
	.section	.text._Z10reducationPfS_i,"ax",@progbits
	.align	128
        .global         _Z10reducationPfS_i
        .type           _Z10reducationPfS_i,@function
        .size           _Z10reducationPfS_i,(.L_x_5 - _Z10reducationPfS_i)
        .other          _Z10reducationPfS_i,@"STO_CUDA_ENTRY STV_DEFAULT"
_Z10reducationPfS_i:
.text._Z10reducationPfS_i:
[----:B------:R-:W-:Y:S01]  /*0000*/  LDC R1, c[0x0][0x37c] ;  /* 0x0000df00ff017b82 */ /* 0x000fe20000000800 */
[----:B------:R-:W0:Y:S01]  /*0010*/  S2R R3, SR_TID.X ;  /* 0x0000000000037919 */ /* 0x000e220000002100 */
[----:B------:R-:W1:Y:S06]  /*0020*/  LDCU UR6, c[0x0][0x390] ;  /* 0x00007200ff0677ac */ /* 0x000e6c0008000800 */
[----:B------:R-:W2:Y:S01]  /*0030*/  LDC.64 R6, c[0x0][0x380] ;  /* 0x0000e000ff067b82 */ /* 0x000ea20000000a00 */
[----:B------:R-:W0:Y:S01]  /*0040*/  S2R R0, SR_CTAID.X ;  /* 0x0000000000007919 */ /* 0x000e220000002500 */
[----:B------:R-:W3:Y:S01]  /*0050*/  LDCU.64 UR4, c[0x0][0x358] ;  /* 0x00006b00ff0477ac */ /* 0x000ee20008000a00 */
[----:B0-----:R-:W-:-:S04]  /*0060*/  IMAD R5, R0, 0x80, R3 ;  /* 0x0000008000057824 */ /* 0x001fc800078e0203 */
[C---:B------:R-:W-:Y:S01]  /*0070*/  VIADD R2, R5.reuse, 0x40 ;  /* 0x0000004005027836 */ /* 0x040fe20000000000 */
[C---:B-1----:R-:W-:Y:S01]  /*0080*/  ISETP.GE.AND P1, PT, R5.reuse, UR6, PT ;  /* 0x0000000605007c0c */ /* 0x042fe2000bf26270 */
[----:B--2---:R-:W-:-:S03]  /*0090*/  IMAD.WIDE R6, R5, 0x4, R6 ;  /* 0x0000000405067825 */ /* 0x004fc600078e0206 */
[----:B------:R-:W-:-:S09]  /*00a0*/  ISETP.GE.AND P2, PT, R2, UR6, PT ;  /* 0x0000000602007c0c */ /* 0x000fd2000bf46270 */
[----:B---3--:R-:W2:Y:S04]  /*00b0*/  @!P1 LDG.E R10, desc[UR4][R6.64] ;  /* 0x00000004060a9981 */ /* 0x008ea8000c1e1900 */
[----:B------:R-:W3:Y:S01]  /*00c0*/  @!P2 LDG.E R12, desc[UR4][R6.64+0x100] ;  /* 0x00010004060ca981 */ /* 0x000ee2000c1e1900 */
[C---:B------:R-:W-:Y:S01]  /*00d0*/  ISETP.NE.AND P0, PT, R3.reuse, RZ, PT ;  /* 0x000000ff0300720c */ /* 0x040fe20003f05270 */
[----:B------:R-:W-:Y:S01]  /*00e0*/  BSSY.RECONVERGENT B0, `(.L_x_0) ;  /* 0x0000032000007945 */ /* 0x000fe20003800200 */
[----:B------:R-:W-:Y:S01]  /*00f0*/  MOV R5, 0x400 ;  /* 0x0000040000057802 */ /* 0x000fe20000000f00 */
[----:B------:R-:W0:Y:S01]  /*0100*/  S2R R2, SR_CgaCtaId ;  /* 0x0000000000027919 */ /* 0x000e220000008800 */
[----:B------:R-:W-:-:S03]  /*0110*/  SHF.L.U32 R4, R3, 0x1, RZ ;  /* 0x0000000103047819 */ /* 0x000fc600000006ff */
[----:B------:R-:W-:Y:S01]  /*0120*/  VIADD R9, R5, 0x4 ;  /* 0x0000000405097836 */ /* 0x000fe20000000000 */
[----:B------:R-:W-:-:S04]  /*0130*/  LOP3.LUT R14, R4, 0x7c0, RZ, 0xc0, !PT ;  /* 0x000007c0040e7812 */ /* 0x000fc800078ec0ff */
[----:B------:R-:W-:Y:S02]  /*0140*/  LOP3.LUT R11, R14, 0x1f, R3, 0xf8, !PT ;  /* 0x0000001f0e0b7812 */ /* 0x000fe400078ef803 */
[C---:B0-----:R-:W-:Y:S02]  /*0150*/  LEA R8, R2.reuse, R9, 0x18 ;  /* 0x0000000902087211 */ /* 0x041fe400078ec0ff */
[----:B------:R-:W-:Y:S02]  /*0160*/  @!P0 LEA R4, R2, R5, 0x18 ;  /* 0x0000000502048211 */ /* 0x000fe400078ec0ff */
[----:B------:R-:W-:Y:S01]  /*0170*/  LEA R9, R3, R8, 0x2 ;  /* 0x0000000803097211 */ /* 0x000fe200078e10ff */
[----:B------:R-:W-:Y:S02]  /*0180*/  IMAD R11, R11, 0x4, R8 ;  /* 0x000000040b0b7824 */ /* 0x000fe400078e0208 */
[----:B------:R-:W-:Y:S04]  /*0190*/  @!P0 STS [R4], RZ ;  /* 0x000000ff04008388 */ /* 0x000fe80000000800 */
[----:B--2---:R-:W-:Y:S04]  /*01a0*/  @!P1 STS [R9], R10 ;  /* 0x0000000a09009388 */ /* 0x004fe80000000800 */
[----:B---3--:R-:W-:Y:S04]  /*01b0*/  @!P2 STS [R9+0x100], R12 ;  /* 0x0001000c0900a388 */ /* 0x008fe80000000800 */
[----:B------:R-:W-:Y:S01]  /*01c0*/  @P1 STS [R9], RZ ;  /* 0x000000ff09001388 */ /* 0x000fe20000000800 */
[----:B------:R-:W-:-:S03]  /*01d0*/  LOP3.LUT P1, RZ, R3, 0x1f, RZ, 0xc0, !PT ;  /* 0x0000001f03ff7812 */ /* 0x000fc6000782c0ff */
[----:B------:R-:W-:Y:S01]  /*01e0*/  @P2 STS [R9+0x100], RZ ;  /* 0x000100ff09002388 */ /* 0x000fe20000000800 */
[----:B------:R-:W-:Y:S06]  /*01f0*/  BAR.SYNC.DEFER_BLOCKING 0x0 ;  /* 0x0000000000007b1d */ /* 0x000fec0000010000 */
[----:B------:R-:W-:Y:S04]  /*0200*/  LDS R6, [R11+0x80] ;  /* 0x000080000b067984 */ /* 0x000fe80000000800 */
[----:B------:R-:W0:Y:S02]  /*0210*/  LDS R7, [R11] ;  /* 0x000000000b077984 */ /* 0x000e240000000800 */
[----:B0-----:R-:W-:-:S05]  /*0220*/  FADD R6, R6, R7 ;  /* 0x0000000706067221 */ /* 0x001fca0000000000 */
[----:B------:R-:W-:Y:S04]  /*0230*/  STS [R11], R6 ;  /* 0x000000060b007388 */ /* 0x000fe80000000800 */
        /* <DEDUP_REMOVED lines=19> */
[----:B------:R0:W-:Y:S01]  /*0370*/  STS [R11], R4 ;  /* 0x000000040b007388 */ /* 0x0001e20000000800 */
[----:B------:R-:W-:Y:S06]  /*0380*/  BAR.SYNC.DEFER_BLOCKING 0x0 ;  /* 0x0000000000007b1d */ /* 0x000fec0000010000 */
[----:B------:R-:W-:Y:S05]  /*0390*/  @P1 BRA `(.L_x_1) ;  /* 0x0000000000181947 */ /* 0x000fea0003800000 */
[----:B0-----:R-:W0:Y:S01]  /*03a0*/  LDS R11, [R11] ;  /* 0x000000000b0b7984 */ /* 0x001e220000000800 */
[----:B------:R-:W-:-:S07]  /*03b0*/  LEA R3, R2, R5, 0x18 ;  /* 0x0000000502037211 */ /* 0x000fce00078ec0ff */
.L_x_2:
[----:B------:R-:W0:Y:S02]  /*03c0*/  LDS R6, [R3] ;  /* 0x0000000003067984 */ /* 0x000e240000000800 */
[----:B0-----:R-:W-:-:S05]  /*03d0*/  FADD R7, R11, R6 ;  /* 0x000000060b077221 */ /* 0x001fca0000000000 */
[----:B------:R-:W0:Y:S02]  /*03e0*/  ATOMS.CAST.SPIN P1, [R3], R6, R7 ;  /* 0x000000060300758d */ /* 0x000e240001820007 */
[----:B0-----:R-:W-:Y:S05]  /*03f0*/  @!P1 BRA `(.L_x_2) ;  /* 0xfffffffc00f09947 */ /* 0x001fea000383ffff */
.L_x_1:
[----:B------:R-:W-:Y:S05]  /*0400*/  BSYNC.RECONVERGENT B0 ;  /* 0x0000000000007941 */ /* 0x000fea0003800200 */
.L_x_0:
[----:B------:R-:W-:Y:S06]  /*0410*/  BAR.SYNC.DEFER_BLOCKING 0x0 ;  /* 0x0000000000007b1d */ /* 0x000fec0000010000 */
[----:B------:R-:W-:Y:S05]  /*0420*/  @P0 EXIT ;  /* 0x000000000000094d */ /* 0x000fea0003800000 */
[----:B------:R-:W-:Y:S02]  /*0430*/  LEA R5, R2, R5, 0x18 ;  /* 0x0000000502057211 */ /* 0x000fe400078ec0ff */
[----:B------:R-:W1:Y:S04]  /*0440*/  LDC.64 R2, c[0x0][0x388] ;  /* 0x0000e200ff027b82 */ /* 0x000e680000000a00 */
[----:B------:R-:W2:Y:S01]  /*0450*/  LDS R5, [R5] ;  /* 0x0000000005057984 */ /* 0x000ea20000000800 */
[----:B-1----:R-:W-:-:S05]  /*0460*/  IMAD.WIDE.U32 R2, R0, 0x4, R2 ;  /* 0x0000000400027825 */ /* 0x002fca00078e0002 */
[----:B--2---:R-:W-:Y:S01]  /*0470*/  STG.E desc[UR4][R2.64], R5 ;  /* 0x0000000502007986 */ /* 0x004fe2000c101904 */
[----:B------:R-:W-:Y:S05]  /*0480*/  EXIT ;  /* 0x000000000000794d */ /* 0x000fea0003800000 */
.L_x_3:
[----:B------:R-:W-:-:S00]  /*0490*/  BRA `(.L_x_3) ;  /* 0xfffffffc00fc7947 */ /* 0x000fc0000383ffff */
[----:B------:R-:W-:-:S00]  /*04a0*/  NOP ;  /* 0x0000000000007918 */ /* 0x000fc00000000000 */
        /* <DEDUP_REMOVED lines=13> */
.L_x_5:


//--------------------- .text._Z6warmupv          --------------------------
	.section	.text._Z6warmupv,"ax",@progbits
	.align	128
        .global         _Z6warmupv
        .type           _Z6warmupv,@function
        .size           _Z6warmupv,(.L_x_6 - _Z6warmupv)
        .other          _Z6warmupv,@"STO_CUDA_ENTRY STV_DEFAULT"
_Z6warmupv:
.text._Z6warmupv:
[----:B------:R-:W-:Y:S01]  /*0000*/  LDC R1, c[0x0][0x37c] ;  /* 0x0000df00ff017b82 */ /* 0x000fe20000000800 */
[----:B------:R-:W-:Y:S05]  /*0010*/  EXIT ;  /* 0x000000000000794d */ /* 0x000fea0003800000 */
.L_x_4:
        /* <DEDUP_REMOVED lines=14> */
.L_x_6:


//--------------------- .nv.shared._Z10reducationPfS_i --------------------------
	.section	.nv.shared._Z10reducationPfS_i,"aw",@nobits
	.sectionflags	@""
	.align	4
.nv.shared._Z10reducationPfS_i:
	.zero		1540


//--------------------- .nv.shared.reserved.0     --------------------------
	.section	.nv.shared.reserved.0,"aw",@nobits
	.weak		__nv_reservedSMEM_offset_0_alias
	.size		__nv_reservedSMEM_offset_0_alias, 0, 64
	.other		__nv_reservedSMEM_offset_0_alias,@"STO_CUDA_RESERVED_SHARED STV_DEFAULT"
__nv_reservedSMEM_offset_0_alias:
	.zero		0
	.zero		64


//--------------------- .nv.constant0._Z10reducationPfS_i --------------------------
	.section	.nv.constant0._Z10reducationPfS_i,"a",@progbits
	.sectionflags	@""
	.align	4
.nv.constant0._Z10reducationPfS_i:
	.zero		916


//--------------------- .nv.constant0._Z6warmupv  --------------------------
	.section	.nv.constant0._Z6warmupv,"a",@progbits
	.sectionflags	@""
	.align	4
.nv.constant0._Z6warmupv:
	.zero		896


//--------------------- SYMBOLS --------------------------

	.type		.nv.reservedSmem.offset0,@object
	.size		.nv.reservedSmem.offset0,0x4
	.type		.nv.reservedSmem.cap,@object
	.size		.nv.reservedSmem.cap,0x4
